//
// Generated by NVIDIA NVVM Compiler
//
// Compiler Build ID: CL-36424714
// Cuda compilation tools, release 13.0, V13.0.88
// Based on NVVM 20.0.0
//

.version 9.0
.target sm_100
.address_size 64

	// .globl	_Z6squarePyS_

.visible .entry _Z6squarePyS_(
	.param .u64 .ptr .align 1 _Z6squarePyS__param_0,
	.param .u64 .ptr .align 1 _Z6squarePyS__param_1
)
{
	.reg .pred 	%p<21>;
	.reg .b32 	%r<42>;
	.reg .b64 	%rd<23>;

	ld.param.u64 	%rd4, [_Z6squarePyS__param_0];
	ld.param.u64 	%rd5, [_Z6squarePyS__param_1];
	cvta.to.global.u64 	%rd1, %rd5;
	cvta.to.global.u64 	%rd2, %rd4;
	mov.u32 	%r24, %ctaid.x;
	mov.u32 	%r25, %tid.x;
	ld.global.u32 	%r1, [%rd2];
	shl.b32 	%r26, %r24, 3;
	add.s32 	%r35, %r26, %r25;
	add.s32 	%r36, %r35, 1;
	setp.lt.s32 	%p1, %r1, 4097;
	@%p1 bra 	$L__BB0_6;
	shr.u32 	%r27, %r1, 11;
	add.s32 	%r4, %r27, -1;
	setp.gt.u32 	%p2, %r35, 2047;
	@%p2 bra 	$L__BB0_3;
	mul.lo.s32 	%r35, %r4, %r35;
	mul.lo.s32 	%r36, %r4, %r36;
	bra.uni 	$L__BB0_6;
$L__BB0_3:
	setp.lt.u32 	%p3, %r35, 6144;
	@%p3 bra 	$L__BB0_5;
	add.s32 	%r30, %r35, -6144;
	shl.b32 	%r31, %r4, 11;
	mad.lo.s32 	%r32, %r4, %r30, %r31;
	add.s32 	%r35, %r32, 4096;
	add.s32 	%r36, %r35, %r4;
	bra.uni 	$L__BB0_6;
$L__BB0_5:
	shl.b32 	%r28, %r4, 11;
	add.s32 	%r29, %r35, %r28;
	add.s32 	%r35, %r29, -2048;
	add.s32 	%r36, %r29, -2047;
$L__BB0_6:
	setp.ge.s32 	%p4, %r35, %r36;
	@%p4 bra 	$L__BB0_19;
	shl.b32 	%r13, %r1, 1;
	add.s32 	%r14, %r1, 1;
$L__BB0_8:
	mov.u32 	%r15, %r35;
	add.s32 	%r35, %r15, 1;
	setp.ge.s32 	%p5, %r35, %r13;
	@%p5 bra 	$L__BB0_18;
	setp.lt.s32 	%p6, %r15, %r1;
	mov.b32 	%r40, 1;
	mov.u32 	%r41, %r35;
	@%p6 bra 	$L__BB0_11;
	rem.s32 	%r40, %r35, %r1;
	mov.u32 	%r41, %r1;
$L__BB0_11:
	setp.eq.s32 	%p7, %r41, 0;
	setp.eq.s32 	%p8, %r40, %r14;
	setp.lt.s32 	%p9, %r41, %r40;
	or.pred  	%p10, %p8, %p7;
	or.pred  	%p11, %p10, %p9;
	@%p11 bra 	$L__BB0_18;
	mul.wide.s32 	%rd6, %r15, 8;
	add.s64 	%rd3, %rd1, %rd6;
$L__BB0_13:
	mov.u32 	%r21, %r41;
	mov.u32 	%r20, %r40;
	setp.le.s32 	%p12, %r21, %r20;
	@%p12 bra 	$L__BB0_15;
	mul.wide.s32 	%rd12, %r21, 8;
	add.s64 	%rd13, %rd2, %rd12;
	ld.global.u64 	%rd14, [%rd13];
	mul.wide.s32 	%rd15, %r20, 8;
	add.s64 	%rd16, %rd2, %rd15;
	ld.global.u64 	%rd17, [%rd16];
	mul.lo.s64 	%rd18, %rd14, %rd17;
	shl.b64 	%rd19, %rd18, 1;
	ld.global.u64 	%rd20, [%rd3+8];
	add.s64 	%rd21, %rd20, %rd19;
	st.global.u64 	[%rd3+8], %rd21;
	bra.uni 	$L__BB0_17;
$L__BB0_15:
	setp.ne.s32 	%p13, %r21, %r20;
	@%p13 bra 	$L__BB0_17;
	mul.wide.s32 	%rd7, %r20, 8;
	add.s64 	%rd8, %rd2, %rd7;
	ld.global.u64 	%rd9, [%rd8];
	ld.global.u64 	%rd10, [%rd3+8];
	mad.lo.s64 	%rd11, %rd9, %rd9, %rd10;
	st.global.u64 	[%rd3+8], %rd11;
$L__BB0_17:
	add.s32 	%r41, %r21, -1;
	add.s32 	%r40, %r20, 1;
	setp.ne.s32 	%p14, %r41, 0;
	setp.ne.s32 	%p15, %r20, %r1;
	setp.gt.s32 	%p16, %r21, %r40;
	and.pred  	%p17, %p15, %p14;
	and.pred  	%p18, %p17, %p16;
	@%p18 bra 	$L__BB0_13;
$L__BB0_18:
	setp.ne.s32 	%p19, %r35, %r36;
	@%p19 bra 	$L__BB0_8;
$L__BB0_19:
	shl.b32 	%r34, %r1, 1;
	setp.ne.s32 	%p20, %r36, %r34;
	@%p20 bra 	$L__BB0_21;
	mov.b64 	%rd22, 1;
	st.global.u64 	[%rd1+143999992], %rd22;
$L__BB0_21:
	ret;

}


// ===== COMPILED SASS (sm_100) =====

	.target	sm_100

	.elftype	@"ET_EXEC"


//--------------------- .note.nv.tkinfo           --------------------------
	.section	.note.nv.tkinfo,"",@"SHT_NOTE"
	.sectionflags	@"SHF_NOTE_NV_TKINFO"
	.tkinfo
        /*0018*/ 	.word	0x00000002
        /*0030*/ 	.string	""
        /*0030*/ 	.string	"ptxas"
        /*0030*/ 	.string	"Cuda compilation tools, release 13.0, V13.0.88"
        /*0030*/ 	.string	"Build cuda_13.0.r13.0/compiler.36424714_0"
        /*0030*/ 	.string	"-arch sm_100 -m 64 "



//--------------------- .note.nv.cuinfo           --------------------------
	.section	.note.nv.cuinfo,"",@"SHT_NOTE"
	.sectionflags	@"SHF_NOTE_NV_CUINFO"
        /*0018*/ 	.short	0x0002
        /*001a*/ 	.short	0x0064
        /*001c*/ 	.short	0x0082
	.zero		2


//--------------------- .nv.info                  --------------------------
	.section	.nv.info,"",@"SHT_CUDA_INFO"
	.align	4


	//----- nvinfo : EIATTR_REGCOUNT
	.align		4
        /*0000*/ 	.byte	0x04, 0x2f
        /*0002*/ 	.short	(.L_1 - .L_0)
	.align		4
.L_0:
        /*0004*/ 	.word	index@(_Z6squarePyS_)
        /*0008*/ 	.word	0x00000018


	//----- nvinfo : EIATTR_FRAME_SIZE
	.align		4
.L_1:
        /*000c*/ 	.byte	0x04, 0x11
        /*000e*/ 	.short	(.L_3 - .L_2)
	.align		4
.L_2:
        /*0010*/ 	.word	index@(_Z6squarePyS_)
        /*0014*/ 	.word	0x00000000


	//----- nvinfo : EIATTR_MIN_STACK_SIZE
	.align		4
.L_3:
        /*0018*/ 	.byte	0x04, 0x12
        /*001a*/ 	.short	(.L_5 - .L_4)
	.align		4
.L_4:
        /*001c*/ 	.word	index@(_Z6squarePyS_)
        /*0020*/ 	.word	0x00000000
.L_5:


//--------------------- .nv.compat                --------------------------
	.section	.nv.compat,"",@"SHT_CUDA_COMPAT_INFO"
	.align	4
        /*0000*/ 	.byte	0x02, 0x09, 0x00, 0x00, 0x02, 0x02, 0x01, 0x00, 0x02, 0x05, 0x05, 0x00, 0x03, 0x07, 0x01, 0x01
        /*0010*/ 	.byte	0x02, 0x03, 0x00, 0x00, 0x02, 0x06, 0x01, 0x00, 0x04, 0x0b, 0x08, 0x00, 0x09, 0x00, 0x00, 0x00
        /*0020*/ 	.byte	0x00, 0x00, 0x00, 0x00


//--------------------- .nv.info._Z6squarePyS_    --------------------------
	.section	.nv.info._Z6squarePyS_,"",@"SHT_CUDA_INFO"
	.sectionflags	@""
	.align	4


	//----- nvinfo : EIATTR_CUDA_API_VERSION
	.align		4
        /*0000*/ 	.byte	0x04, 0x37
        /*0002*/ 	.short	(.L_7 - .L_6)
.L_6:
        /*0004*/ 	.word	0x00000082


	//----- nvinfo : EIATTR_KPARAM_INFO
	.align		4
.L_7:
        /*0008*/ 	.byte	0x04, 0x17
        /*000a*/ 	.short	(.L_9 - .L_8)
.L_8:
        /*000c*/ 	.word	0x00000000
        /*0010*/ 	.short	0x0001
        /*0012*/ 	.short	0x0008
        /*0014*/ 	.byte	0x00, 0xf5, 0x21, 0x00


	//----- nvinfo : EIATTR_KPARAM_INFO
	.align		4
.L_9:
        /*0018*/ 	.byte	0x04, 0x17
        /*001a*/ 	.short	(.L_11 - .L_10)
.L_10:
        /*001c*/ 	.word	0x00000000
        /*0020*/ 	.short	0x0000
        /*0022*/ 	.short	0x0000
        /*0024*/ 	.byte	0x00, 0xf5, 0x21, 0x00


	//----- nvinfo : EIATTR_SPARSE_MMA_MASK
	.align		4
.L_11:
        /*0028*/ 	.byte	0x03, 0x50
        /*002a*/ 	.short	0x0000


	//----- nvinfo : EIATTR_MAXREG_COUNT
	.align		4
        /*002c*/ 	.byte	0x03, 0x1b
        /*002e*/ 	.short	0x00ff


	//----- nvinfo : EIATTR_MERCURY_ISA_VERSION
	.align		4
        /*0030*/ 	.byte	0x03, 0x5f
        /*0032*/ 	.short	0x0101


	//----- nvinfo : EIATTR_VRC_CTA_INIT_COUNT
	.align		4
        /*0034*/ 	.byte	0x02, 0x4a
	.zero		1
	.zero		1


	//----- nvinfo : EIATTR_EXIT_INSTR_OFFSETS
	.align		4
        /*0038*/ 	.byte	0x04, 0x1c
        /*003a*/ 	.short	(.L_13 - .L_12)


	//   ....[0]....
.L_12:
        /*003c*/ 	.word	0x00000740


	//   ....[1]....
        /*0040*/ 	.word	0x000007d0


	//----- nvinfo : EIATTR_CRS_STACK_SIZE
	.align		4
.L_13:
        /*0044*/ 	.byte	0x04, 0x1e
        /*0046*/ 	.short	(.L_15 - .L_14)
.L_14:
        /*0048*/ 	.word	0x00000000


	//----- nvinfo : EIATTR_CBANK_PARAM_SIZE
	.align		4
.L_15:
        /*004c*/ 	.byte	0x03, 0x19
        /*004e*/ 	.short	0x0010


	//----- nvinfo : EIATTR_PARAM_CBANK
	.align		4
        /*0050*/ 	.byte	0x04, 0x0a
        /*0052*/ 	.short	(.L_17 - .L_16)
	.align		4
.L_16:
        /*0054*/ 	.word	index@(.nv.constant0._Z6squarePyS_)
        /*0058*/ 	.short	0x0380
        /*005a*/ 	.short	0x0010


	//----- nvinfo : EIATTR_SW_WAR
	.align		4
.L_17:
        /*005c*/ 	.byte	0x04, 0x36
        /*005e*/ 	.short	(.L_19 - .L_18)
.L_18:
        /*0060*/ 	.word	0x00000008
.L_19:


//--------------------- .nv.callgraph             --------------------------
	.section	.nv.callgraph,"",@"SHT_CUDA_CALLGRAPH"
	.align	4
	.sectionentsize	8
	.align		4
        /*0000*/ 	.word	0x00000000
	.align		4
        /*0004*/ 	.word	0xffffffff
	.align		4
        /*0008*/ 	.word	0x00000000
	.align		4
        /*000c*/ 	.word	0xfffffffe
	.align		4
        /*0010*/ 	.word	0x00000000
	.align		4
        /*0014*/ 	.word	0xfffffffd
	.align		4
        /*0018*/ 	.word	0x00000000
	.align		4
        /*001c*/ 	.word	0xfffffffc


//--------------------- .text._Z6squarePyS_       --------------------------
	.section	.text._Z6squarePyS_,"ax",@progbits
	.align	128
        .global         _Z6squarePyS_
        .type           _Z6squarePyS_,@function
        .size           _Z6squarePyS_,(.L_x_14 - _Z6squarePyS_)
        .other          _Z6squarePyS_,@"STO_CUDA_ENTRY STV_DEFAULT"
_Z6squarePyS_:
.text._Z6squarePyS_:
[----:B------:R-:W-:Y:S08]  /*0000*/  LDC R1, c[0x0][0x37c] ;  /* 0x0000df00ff017b82 */ /* 0x000ff00000000800 */
[----:B------:R-:W0:Y:S01]  /*0010*/  LDC.64 R2, c[0x0][0x380] ;  /* 0x0000e000ff027b82 */ /* 0x000e220000000a00 */
[----:B------:R-:W0:Y:S02]  /*0020*/  LDCU.64 UR6, c[0x0][0x358] ;  /* 0x00006b00ff0677ac */ /* 0x000e240008000a00 */
[----:B0-----:R-:W2:Y:S01]  /*0030*/  LDG.E R0, desc[UR6][R2.64] ;  /* 0x0000000602007981 */ /* 0x001ea2000c1e1900 */
[----:B------:R-:W0:Y:S01]  /*0040*/  S2R R6, SR_CTAID.X ;  /* 0x0000000000067919 */ /* 0x000e220000002500 */
[----:B------:R-:W0:Y:S02]  /*0050*/  S2R R5, SR_TID.X ;  /* 0x0000000000057919 */ /* 0x000e240000002100 */
[----:B0-----:R-:W-:-:S04]  /*0060*/  IMAD R6, R6, 0x8, R5 ;  /* 0x0000000806067824 */ /* 0x001fc800078e0205 */
[----:B------:R-:W-:Y:S01]  /*0070*/  VIADD R7, R6, 0x1 ;  /* 0x0000000106077836 */ /* 0x000fe20000000000 */
[----:B--2---:R-:W-:-:S13]  /*0080*/  ISETP.GE.AND P0, PT, R0, 0x1001, PT ;  /* 0x000010010000780c */ /* 0x004fda0003f06270 */
[----:B------:R-:W-:Y:S05]  /*0090*/  @!P0 BRA `(.L_x_0) ;  /* 0x0000000000408947 */ /* 0x000fea0003800000 */
[----:B------:R-:W-:Y:S01]  /*00a0*/  ISETP.GT.U32.AND P0, PT, R6, 0x7ff, PT ;  /* 0x000007ff0600780c */ /* 0x000fe20003f04070 */
[----:B------:R-:W-:Y:S01]  /*00b0*/  BSSY.RECONVERGENT B0, `(.L_x_0) ;  /* 0x000000e000007945 */ /* 0x000fe20003800200 */
[----:B------:R-:W-:-:S11]  /*00c0*/  LEA.HI R3, R0, 0xffffffff, RZ, 0x15 ;  /* 0xffffffff00037811 */ /* 0x000fd600078fa8ff */
[-C--:B------:R-:W-:Y:S02]  /*00d0*/  @!P0 IMAD R6, R6, R3.reuse, RZ ;  /* 0x0000000306068224 */ /* 0x080fe400078e02ff */
[----:B------:R-:W-:Y:S01]  /*00e0*/  @!P0 IMAD R7, R7, R3, RZ ;  /* 0x0000000307078224 */ /* 0x000fe200078e02ff */
[----:B------:R-:W-:Y:S06]  /*00f0*/  @!P0 BRA `(.L_x_1) ;  /* 0x0000000000248947 */ /* 0x000fec0003800000 */
[----:B------:R-:W-:-:S13]  /*0100*/  ISETP.GE.U32.AND P0, PT, R6, 0x1800, PT ;  /* 0x000018000600780c */ /* 0x000fda0003f06070 */
[----:B------:R-:W-:Y:S01]  /*0110*/  @P0 IADD3 R2, PT, PT, R6, -0x1800, RZ ;  /* 0xffffe80006020810 */ /* 0x000fe20007ffe0ff */
[----:B------:R-:W-:-:S04]  /*0120*/  @P0 IMAD.SHL.U32 R4, R3, 0x800, RZ ;  /* 0x0000080003040824 */ /* 0x000fc800078e00ff */
[----:B------:R-:W-:-:S04]  /*0130*/  @P0 IMAD R2, R3, R2, R4 ;  /* 0x0000000203020224 */ /* 0x000fc800078e0204 */
[----:B------:R-:W-:-:S04]  /*0140*/  @P0 VIADD R6, R2, 0x1000 ;  /* 0x0000100002060836 */ /* 0x000fc80000000000 */
[C---:B------:R-:W-:Y:S01]  /*0150*/  @P0 IMAD.IADD R7, R3.reuse, 0x1, R6 ;  /* 0x0000000103070824 */ /* 0x040fe200078e0206 */
[----:B------:R-:W-:-:S04]  /*0160*/  @!P0 LEA R2, R3, R6, 0xb ;  /* 0x0000000603028211 */ /* 0x000fc800078e58ff */
[C---:B------:R-:W-:Y:S01]  /*0170*/  @!P0 IADD3 R7, PT, PT, R2.reuse, -0x7ff, RZ ;  /* 0xfffff80102078810 */ /* 0x040fe20007ffe0ff */
[----:B------:R-:W-:-:S07]  /*0180*/  @!P0 VIADD R6, R2, 0xfffff800 ;  /* 0xfffff80002068836 */ /* 0x000fce0000000000 */
.L_x_1:
[----:B------:R-:W-:Y:S05]  /*0190*/  BSYNC.RECONVERGENT B0 ;  /* 0x0000000000007941 */ /* 0x000fea0003800200 */
.L_x_0:
[----:B------:R-:W-:Y:S01]  /*01a0*/  ISETP.GE.AND P0, PT, R6, R7, PT ;  /* 0x000000070600720c */ /* 0x000fe20003f06270 */
[----:B------:R-:W-:-:S12]  /*01b0*/  BSSY.RECONVERGENT B1, `(.L_x_2) ;  /* 0x0000056000017945 */ /* 0x000fd80003800200 */
[----:B------:R-:W-:Y:S05]  /*01c0*/  @P0 BRA `(.L_x_3) ;  /* 0x0000000400500947 */ /* 0x000fea0003800000 */
[C---:B------:R-:W-:Y:S02]  /*01d0*/  IMAD.SHL.U32 R8, R0.reuse, 0x2, RZ ;  /* 0x0000000200087824 */ /* 0x040fe400078e00ff */
[----:B------:R-:W-:-:S07]  /*01e0*/  VIADD R9, R0, 0x1 ;  /* 0x0000000100097836 */ /* 0x000fce0000000000 */
.L_x_12:
[----:B-1----:R-:W-:Y:S01]  /*01f0*/  IADD3 R2, PT, PT, R6, 0x1, RZ ;  /* 0x0000000106027810 */ /* 0x002fe20007ffe0ff */
[----:B------:R-:W-:Y:S01]  /*0200*/  BSSY.RECONVERGENT B0, `(.L_x_4) ;  /* 0x000004f000007945 */ /* 0x000fe20003800200 */
[----:B0-2---:R-:W-:Y:S02]  /*0210*/  IMAD.MOV.U32 R5, RZ, RZ, R6 ;  /* 0x000000ffff057224 */ /* 0x005fe400078e0006 */
[C---:B------:R-:W-:Y:S01]  /*0220*/  ISETP.GE.AND P0, PT, R2.reuse, R8, PT ;  /* 0x000000080200720c */ /* 0x040fe20003f06270 */
[----:B------:R-:W-:Y:S01]  /*0230*/  IMAD.MOV.U32 R6, RZ, RZ, R2 ;  /* 0x000000ffff067224 */ /* 0x000fe200078e0002 */
[----:B------:R-:W-:-:S11]  /*0240*/  ISETP.NE.AND P1, PT, R2, R7, PT ;  /* 0x000000070200720c */ /* 0x000fd60003f25270 */
[----:B------:R-:W-:Y:S05]  /*0250*/  @P0 BRA `(.L_x_5) ;  /* 0x0000000400240947 */ /* 0x000fea0003800000 */
[----:B------:R-:W-:Y:S01]  /*0260*/  ISETP.GE.AND P0, PT, R5, R0, PT ;  /* 0x000000000500720c */ /* 0x000fe20003f06270 */
[----:B------:R-:W-:Y:S01]  /*0270*/  BSSY.RECONVERGENT B2, `(.L_x_6) ;  /* 0x000001d000027945 */ /* 0x000fe20003800200 */
[----:B------:R-:W-:Y:S02]  /*0280*/  HFMA2 R11, -RZ, RZ, 0, 5.9604644775390625e-08 ;  /* 0x00000001ff0b7431 */ /* 0x000fe400000001ff */
[----:B------:R-:W-:-:S09]  /*0290*/  IMAD.MOV.U32 R10, RZ, RZ, R6 ;  /* 0x000000ffff0a7224 */ /* 0x000fd200078e0006 */
[----:B------:R-:W-:Y:S05]  /*02a0*/  @!P0 BRA `(.L_x_7) ;  /* 0x0000000000648947 */ /* 0x000fea0003800000 */
[-C--:B------:R-:W-:Y:S02]  /*02b0*/  IABS R10, R0.reuse ;  /* 0x00000000000a7213 */ /* 0x080fe40000000000 */
[----:B------:R-:W-:Y:S02]  /*02c0*/  IABS R12, R0 ;  /* 0x00000000000c7213 */ /* 0x000fe40000000000 */
[----:B------:R-:W0:Y:S01]  /*02d0*/  I2F.RP R4, R10 ;  /* 0x0000000a00047306 */ /* 0x000e220000209400 */
[----:B------:R-:W-:Y:S02]  /*02e0*/  ISETP.GE.AND P3, PT, R6, RZ, PT ;  /* 0x000000ff0600720c */ /* 0x000fe40003f66270 */
[----:B------:R-:W-:-:S05]  /*02f0*/  IMAD.MOV R12, RZ, RZ, -R12 ;  /* 0x000000ffff0c7224 */ /* 0x000fca00078e0a0c */
[----:B0-----:R-:W0:Y:S02]  /*0300*/  MUFU.RCP R4, R4 ;  /* 0x0000000400047308 */ /* 0x001e240000001000 */
[----:B0-----:R-:W-:Y:S01]  /*0310*/  VIADD R2, R4, 0xffffffe ;  /* 0x0ffffffe04027836 */ /* 0x001fe20000000000 */
[----:B------:R-:W-:-:S05]  /*0320*/  IABS R4, R6 ;  /* 0x0000000600047213 */ /* 0x000fca0000000000 */
[----:B------:R0:W1:Y:S02]  /*0330*/  F2I.FTZ.U32.TRUNC.NTZ R3, R2 ;  /* 0x0000000200037305 */ /* 0x000064000021f000 */
[----:B0-----:R-:W-:Y:S01]  /*0340*/  IMAD.MOV.U32 R2, RZ, RZ, RZ ;  /* 0x000000ffff027224 */ /* 0x001fe200078e00ff */
[----:B-1----:R-:W-:-:S05]  /*0350*/  IADD3 R11, PT, PT, RZ, -R3, RZ ;  /* 0x80000003ff0b7210 */ /* 0x002fca0007ffe0ff */
[----:B------:R-:W-:-:S04]  /*0360*/  IMAD R11, R11, R10, RZ ;  /* 0x0000000a0b0b7224 */ /* 0x000fc800078e02ff */
[----:B------:R-:W-:Y:S01]  /*0370*/  IMAD.HI.U32 R3, R3, R11, R2 ;  /* 0x0000000b03037227 */ /* 0x000fe200078e0002 */
[----:B------:R-:W-:-:S05]  /*0380*/  MOV R11, R12 ;  /* 0x0000000c000b7202 */ /* 0x000fca0000000f00 */
[----:B------:R-:W-:-:S04]  /*0390*/  IMAD.HI.U32 R3, R3, R4, RZ ;  /* 0x0000000403037227 */ /* 0x000fc800078e00ff */
[----:B------:R-:W-:-:S05]  /*03a0*/  IMAD R3, R3, R11, R4 ;  /* 0x0000000b03037224 */ /* 0x000fca00078e0204 */
[----:B------:R-:W-:-:S13]  /*03b0*/  ISETP.GT.U32.AND P0, PT, R10, R3, PT ;  /* 0x000000030a00720c */ /* 0x000fda0003f04070 */
[----:B------:R-:W-:Y:S01]  /*03c0*/  @!P0 IMAD.IADD R3, R3, 0x1, -R10 ;  /* 0x0000000103038824 */ /* 0x000fe200078e0a0a */
[----:B------:R-:W-:-:S04]  /*03d0*/  ISETP.NE.AND P0, PT, R0, RZ, PT ;  /* 0x000000ff0000720c */ /* 0x000fc80003f05270 */
[----:B------:R-:W-:-:S13]  /*03e0*/  ISETP.GT.U32.AND P2, PT, R10, R3, PT ;  /* 0x000000030a00720c */ /* 0x000fda0003f44070 */
[----:B------:R-:W-:Y:S02]  /*03f0*/  @!P2 IADD3 R3, PT, PT, R3, -R10, RZ ;  /* 0x8000000a0303a210 */ /* 0x000fe40007ffe0ff */
[----:B------:R-:W-:-:S03]  /*0400*/  MOV R10, R0 ;  /* 0x00000000000a7202 */ /* 0x000fc60000000f00 */
[----:B------:R-:W-:Y:S01]  /*0410*/  @!P3 IMAD.MOV R3, RZ, RZ, -R3 ;  /* 0x000000ffff03b224 */ /* 0x000fe200078e0a03 */
[----:B------:R-:W-:-:S05]  /*0420*/  @!P0 LOP3.LUT R3, RZ, R0, RZ, 0x33, !PT ;  /* 0x00000000ff038212 */ /* 0x000fca00078e33ff */
[----:B------:R-:W-:-:S07]  /*0430*/  IMAD.MOV.U32 R11, RZ, RZ, R3 ;  /* 0x000000ffff0b7224 */ /* 0x000fce00078e0003 */
.L_x_7:
[----:B------:R-:W-:Y:S05]  /*0440*/  BSYNC.RECONVERGENT B2 ;  /* 0x0000000000027941 */ /* 0x000fea0003800200 */
.L_x_6:
[----:B------:R-:W-:-:S04]  /*0450*/  ISETP.NE.AND P0, PT, R10, RZ, PT ;  /* 0x000000ff0a00720c */ /* 0x000fc80003f05270 */
[----:B------:R-:W-:-:S04]  /*0460*/  ISETP.EQ.OR P0, PT, R11, R9, !P0 ;  /* 0x000000090b00720c */ /* 0x000fc80004702670 */
[----:B------:R-:W-:-:S13]  /*0470*/  ISETP.LT.OR P0, PT, R10, R11, P0 ;  /* 0x0000000b0a00720c */ /* 0x000fda0000701670 */
[----:B------:R-:W-:Y:S05]  /*0480*/  @P0 BRA `(.L_x_5) ;  /* 0x0000000000980947 */ /* 0x000fea0003800000 */
[----:B------:R-:W0:Y:S08]  /*0490*/  LDC.64 R12, c[0x0][0x388] ;  /* 0x0000e200ff0c7b82 */ /* 0x000e300000000a00 */
[----:B------:R-:W1:Y:S01]  /*04a0*/  LDC.64 R2, c[0x0][0x380] ;  /* 0x0000e000ff027b82 */ /* 0x000e620000000a00 */
[----:B0-----:R-:W-:-:S07]  /*04b0*/  IMAD.WIDE R4, R5, 0x8, R12 ;  /* 0x0000000805047825 */ /* 0x001fce00078e020c */
.L_x_11:
[----:B------:R-:W-:Y:S01]  /*04c0*/  ISETP.GT.AND P0, PT, R10, R11, PT ;  /* 0x0000000b0a00720c */ /* 0x000fe20003f04270 */
[----:B------:R-:W-:-:S12]  /*04d0*/  BSSY.RECONVERGENT B2, `(.L_x_8) ;  /* 0x0000019000027945 */ /* 0x000fd80003800200 */
[----:B0-2---:R-:W-:Y:S05]  /*04e0*/  @!P0 BRA `(.L_x_9) ;  /* 0x0000000000348947 */ /* 0x005fea0003800000 */
[--C-:B-1----:R-:W-:Y:S01]  /*04f0*/  IMAD.WIDE R16, R10, 0x8, R2.reuse ;  /* 0x000000080a107825 */ /* 0x102fe200078e0202 */
[----:B------:R-:W2:Y:S03]  /*0500*/  LDG.E.64 R14, desc[UR6][R4.64+0x8] ;  /* 0x00000806040e7981 */ /* 0x000ea6000c1e1b00 */
[----:B------:R-:W-:Y:S02]  /*0510*/  IMAD.WIDE R18, R11, 0x8, R2 ;  /* 0x000000080b127825 */ /* 0x000fe400078e0202 */
[----:B------:R-:W3:Y:S04]  /*0520*/  LDG.E.64 R16, desc[UR6][R16.64] ;  /* 0x0000000610107981 */ /* 0x000ee8000c1e1b00 */
[----:B------:R-:W3:Y:S02]  /*0530*/  LDG.E.64 R18, desc[UR6][R18.64] ;  /* 0x0000000612127981 */ /* 0x000ee4000c1e1b00 */
[----:B---3--:R-:W-:-:S02]  /*0540*/  IMAD R21, R17, R18, RZ ;  /* 0x0000001211157224 */ /* 0x008fc400078e02ff */
[----:B------:R-:W-:-:S04]  /*0550*/  IMAD.WIDE.U32 R12, R16, R18, RZ ;  /* 0x00000012100c7225 */ /* 0x000fc800078e00ff */
[----:B------:R-:W-:Y:S01]  /*0560*/  IMAD R21, R16, R19, R21 ;  /* 0x0000001310157224 */ /* 0x000fe200078e0215 */
[----:B--2---:R-:W-:-:S04]  /*0570*/  LEA R14, P0, R12, R14, 0x1 ;  /* 0x0000000e0c0e7211 */ /* 0x004fc800078008ff */
[----:B------:R-:W-:-:S04]  /*0580*/  IADD3 R13, PT, PT, R13, R21, RZ ;  /* 0x000000150d0d7210 */ /* 0x000fc80007ffe0ff */
[----:B------:R-:W-:-:S05]  /*0590*/  LEA.HI.X R15, R12, R15, R13, 0x1, P0 ;  /* 0x0000000f0c0f7211 */ /* 0x000fca00000f0c0d */
[----:B------:R2:W-:Y:S01]  /*05a0*/  STG.E.64 desc[UR6][R4.64+0x8], R14 ;  /* 0x0000080e04007986 */ /* 0x0005e2000c101b06 */
[----:B------:R-:W-:Y:S05]  /*05b0*/  BRA `(.L_x_10) ;  /* 0x0000000000287947 */ /* 0x000fea0003800000 */
.L_x_9:
[----:B------:R-:W-:-:S13]  /*05c0*/  ISETP.NE.AND P0, PT, R10, R11, PT ;  /* 0x0000000b0a00720c */ /* 0x000fda0003f05270 */
[----:B------:R-:W-:Y:S05]  /*05d0*/  @P0 BRA `(.L_x_10) ;  /* 0x0000000000200947 */ /* 0x000fea0003800000 */
[----:B-1----:R-:W-:Y:S01]  /*05e0*/  IMAD.WIDE R12, R11, 0x8, R2 ;  /* 0x000000080b0c7825 */ /* 0x002fe200078e0202 */
[----:B------:R-:W2:Y:S05]  /*05f0*/  LDG.E.64 R14, desc[UR6][R4.64+0x8] ;  /* 0x00000806040e7981 */ /* 0x000eaa000c1e1b00 */
[----:B------:R-:W3:Y:S02]  /*0600*/  LDG.E.64 R12, desc[UR6][R12.64] ;  /* 0x000000060c0c7981 */ /* 0x000ee4000c1e1b00 */
[-C--:B---3--:R-:W-:Y:S02]  /*0610*/  IMAD R17, R13, R12.reuse, RZ ;  /* 0x0000000c0d117224 */ /* 0x088fe400078e02ff */
[----:B--2---:R-:W-:-:S04]  /*0620*/  IMAD.WIDE.U32 R14, R12, R12, R14 ;  /* 0x0000000c0c0e7225 */ /* 0x004fc800078e000e */
[----:B------:R-:W-:-:S04]  /*0630*/  IMAD R17, R12, R13, R17 ;  /* 0x0000000d0c117224 */ /* 0x000fc800078e0211 */
[----:B------:R-:W-:-:S05]  /*0640*/  IMAD.IADD R15, R15, 0x1, R17 ;  /* 0x000000010f0f7824 */ /* 0x000fca00078e0211 */
[----:B------:R0:W-:Y:S02]  /*0650*/  STG.E.64 desc[UR6][R4.64+0x8], R14 ;  /* 0x0000080e04007986 */ /* 0x0001e4000c101b06 */
.L_x_10:
[----:B------:R-:W-:Y:S05]  /*0660*/  BSYNC.RECONVERGENT B2 ;  /* 0x0000000000027941 */ /* 0x000fea0003800200 */
.L_x_8:
[----:B------:R-:W-:Y:S01]  /*0670*/  IADD3 R12, PT, PT, R10, -0x1, RZ ;  /* 0xffffffff0a0c7810 */ /* 0x000fe20007ffe0ff */
[----:B------:R-:W-:-:S03]  /*0680*/  VIADD R13, R11, 0x1 ;  /* 0x000000010b0d7836 */ /* 0x000fc60000000000 */
[----:B------:R-:W-:Y:S02]  /*0690*/  ISETP.NE.AND P0, PT, R12, RZ, PT ;  /* 0x000000ff0c00720c */ /* 0x000fe40003f05270 */
[----:B------:R-:W-:Y:S02]  /*06a0*/  ISETP.GT.AND P2, PT, R10, R13, PT ;  /* 0x0000000d0a00720c */ /* 0x000fe40003f44270 */
[----:B------:R-:W-:Y:S01]  /*06b0*/  ISETP.NE.AND P0, PT, R11, R0, P0 ;  /* 0x000000000b00720c */ /* 0x000fe20000705270 */
[----:B------:R-:W-:Y:S01]  /*06c0*/  IMAD.MOV.U32 R11, RZ, RZ, R13 ;  /* 0x000000ffff0b7224 */ /* 0x000fe200078e000d */
[----:B------:R-:W-:-:S11]  /*06d0*/  MOV R10, R12 ;  /* 0x0000000c000a7202 */ /* 0x000fd60000000f00 */
[----:B------:R-:W-:Y:S05]  /*06e0*/  @P0 BRA P2, `(.L_x_11) ;  /* 0xfffffffc00740947 */ /* 0x000fea000103ffff */
.L_x_5:
[----:B------:R-:W-:Y:S05]  /*06f0*/  BSYNC.RECONVERGENT B0 ;  /* 0x0000000000007941 */ /* 0x000fea0003800200 */
.L_x_4:
[----:B------:R-:W-:Y:S05]  /*0700*/  @P1 BRA `(.L_x_12) ;  /* 0xfffffff800b81947 */ /* 0x000fea000383ffff */
.L_x_3:
[----:B------:R-:W-:Y:S05]  /*0710*/  BSYNC.RECONVERGENT B1 ;  /* 0x0000000000017941 */ /* 0x000fea0003800200 */
.L_x_2:
[----:B------:R-:W-:-:S04]  /*0720*/  SHF.L.U32 R0, R0, 0x1, RZ ;  /* 0x0000000100007819 */ /* 0x000fc800000006ff */
[----:B------:R-:W-:-:S13]  /*0730*/  ISETP.NE.AND P0, PT, R7, R0, PT ;  /* 0x000000000700720c */ /* 0x000fda0003f05270 */
[----:B------:R-:W-:Y:S05]  /*0740*/  @P0 EXIT ;  /* 0x000000000000094d */ /* 0x000fea0003800000 */
[----:B------:R-:W3:Y:S01]  /*0750*/  LDCU.64 UR4, c[0x0][0x388] ;  /* 0x00007100ff0477ac */ /* 0x000ee20008000a00 */
[----:B-1----:R-:W-:Y:S02]  /*0760*/  HFMA2 R3, -RZ, RZ, 0, 0 ;  /* 0x00000000ff037431 */ /* 0x002fe400000001ff */
[----:B------:R-:W-:Y:S01]  /*0770*/  IMAD.MOV.U32 R2, RZ, RZ, 0x1 ;  /* 0x00000001ff027424 */ /* 0x000fe200078e00ff */
[----:B---3--:R-:W-:-:S04]  /*0780*/  UIADD3 UR8, UP0, UPT, UR4, 0x9000000, URZ ;  /* 0x0900000004087890 */ /* 0x008fc8000ff1e0ff */
[----:B------:R-:W-:Y:S02]  /*0790*/  UIADD3.X UR4, UPT, UPT, URZ, UR5, URZ, UP0, !UPT ;  /* 0x00000005ff047290 */ /* 0x000fe400087fe4ff */
[----:B0-2---:R-:W-:-:S04]  /*07a0*/  IMAD.U32 R4, RZ, RZ, UR8 ;  /* 0x00000008ff047e24 */ /* 0x005fc8000f8e00ff */
[----:B------:R-:W-:-:S05]  /*07b0*/  MOV R5, UR4 ;  /* 0x0000000400057c02 */ /* 0x000fca0008000f00 */
[----:B------:R-:W-:Y:S01]  /*07c0*/  STG.E.64 desc[UR6][R4.64+-0x6abc08], R2 ;  /* 0x9543f80204007986 */ /* 0x000fe2000c101b06 */
[----:B------:R-:W-:Y:S05]  /*07d0*/  EXIT ;  /* 0x000000000000794d */ /* 0x000fea0003800000 */
.L_x_13:
[----:B------:R-:W-:-:S00]  /*07e0*/  BRA `(.L_x_13) ;  /* 0xfffffffc00fc7947 */ /* 0x000fc0000383ffff */
[----:B------:R-:W-:-:S00]  /*07f0*/  NOP ;  /* 0x0000000000007918 */ /* 0x000fc00000000000 */
        /* <DEDUP_REMOVED lines=8> */
.L_x_14:


//--------------------- .nv.shared.reserved.0     --------------------------
	.section	.nv.shared.reserved.0,"aw",@nobits
	.weak		__nv_reservedSMEM_offset_0_alias
	.size		__nv_reservedSMEM_offset_0_alias, 0, 64
	.other		__nv_reservedSMEM_offset_0_alias,@"STO_CUDA_RESERVED_SHARED STV_DEFAULT"
__nv_reservedSMEM_offset_0_alias:
	.zero		0
	.zero		64


//--------------------- .nv.constant0._Z6squarePyS_ --------------------------
	.section	.nv.constant0._Z6squarePyS_,"a",@progbits
	.sectionflags	@""
	.align	4
.nv.constant0._Z6squarePyS_:
	.zero		912


//--------------------- SYMBOLS --------------------------

	.type		.nv.reservedSmem.offset0,@object
	.size		.nv.reservedSmem.offset0,0x4
